	.headerflags	@"EF_CUDA_TEXMODE_UNIFIED EF_CUDA_64BIT_ADDRESS EF_CUDA_ACCELERATORS EF_CUDA_SM90 EF_CUDA_VIRTUAL_SM(EF_CUDA_SM90)"
	.elftype	@"ET_EXEC"


//--------------------- .nv.info                  --------------------------
	.section	.nv.info,"",@"SHT_CUDA_INFO"
	.align	4


	//----- nvinfo : EIATTR_REGCOUNT
	.align		4
        /*0000*/ 	.byte	0x04, 0x2f
        /*0002*/ 	.short	(.L_1 - .L_0)
	.align		4
.L_0:
        /*0004*/ 	.word	index@(triton_mm)
        /*0008*/ 	.word	0x00000036


	//----- nvinfo : EIATTR_MIN_STACK_SIZE
	.align		4
.L_1:
        /*000c*/ 	.byte	0x04, 0x12
        /*000e*/ 	.short	(.L_3 - .L_2)
	.align		4
.L_2:
        /*0010*/ 	.word	index@(triton_mm)
        /*0014*/ 	.word	0x00000000


	//----- nvinfo : EIATTR_FRAME_SIZE
	.align		4
.L_3:
        /*0018*/ 	.byte	0x04, 0x11
        /*001a*/ 	.short	(.L_5 - .L_4)
	.align		4
.L_4:
        /*001c*/ 	.word	index@(triton_mm)
        /*0020*/ 	.word	0x00000000


	//----- nvinfo : EIATTR_MIN_STACK_SIZE
	.align		4
.L_5:
        /*0024*/ 	.byte	0x04, 0x12
        /*0026*/ 	.short	(.L_7 - .L_6)
	.align		4
.L_6:
        /*0028*/ 	.word	index@(triton_mm)
        /*002c*/ 	.word	0x00000000
.L_7:


//--------------------- .nv.info.triton_mm        --------------------------
	.section	.nv.info.triton_mm,"",@"SHT_CUDA_INFO"
	.sectionflags	@""
	.align	4


	//----- nvinfo : EIATTR_CUDA_API_VERSION
	.align		4
        /*0000*/ 	.byte	0x04, 0x37
        /*0002*/ 	.short	(.L_9 - .L_8)
.L_8:
        /*0004*/ 	.word	0x0000007c


	//----- nvinfo : EIATTR_KPARAM_INFO
	.align		4
.L_9:
        /*0008*/ 	.byte	0x04, 0x17
        /*000a*/ 	.short	(.L_11 - .L_10)
.L_10:
        /*000c*/ 	.word	0x00000000
        /*0010*/ 	.short	0x0004
        /*0012*/ 	.short	0x001c
        /*0014*/ 	.byte	0x00, 0xf0, 0x11, 0x00


	//----- nvinfo : EIATTR_KPARAM_INFO
	.align		4
.L_11:
        /*0018*/ 	.byte	0x04, 0x17
        /*001a*/ 	.short	(.L_13 - .L_12)
.L_12:
        /*001c*/ 	.word	0x00000000
        /*0020*/ 	.short	0x0003
        /*0022*/ 	.short	0x0018
        /*0024*/ 	.byte	0x00, 0xf0, 0x11, 0x00


	//----- nvinfo : EIATTR_KPARAM_INFO
	.align		4
.L_13:
        /*0028*/ 	.byte	0x04, 0x17
        /*002a*/ 	.short	(.L_15 - .L_14)
.L_14:
        /*002c*/ 	.word	0x00000000
        /*0030*/ 	.short	0x0002
        /*0032*/ 	.short	0x0010
        /*0034*/ 	.byte	0x00, 0xf0, 0x21, 0x00


	//----- nvinfo : EIATTR_KPARAM_INFO
	.align		4
.L_15:
        /*0038*/ 	.byte	0x04, 0x17
        /*003a*/ 	.short	(.L_17 - .L_16)
.L_16:
        /*003c*/ 	.word	0x00000000
        /*0040*/ 	.short	0x0001
        /*0042*/ 	.short	0x0008
        /*0044*/ 	.byte	0x00, 0xf0, 0x21, 0x00


	//----- nvinfo : EIATTR_KPARAM_INFO
	.align		4
.L_17:
        /*0048*/ 	.byte	0x04, 0x17
        /*004a*/ 	.short	(.L_19 - .L_18)
.L_18:
        /*004c*/ 	.word	0x00000000
        /*0050*/ 	.short	0x0000
        /*0052*/ 	.short	0x0000
        /*0054*/ 	.byte	0x00, 0xf0, 0x21, 0x00


	//----- nvinfo : EIATTR_SPARSE_MMA_MASK
	.align		4
.L_19:
        /*0058*/ 	.byte	0x03, 0x50
        /*005a*/ 	.short	0x0000


	//----- nvinfo : EIATTR_MAXREG_COUNT
	.align		4
        /*005c*/ 	.byte	0x03, 0x1b
        /*005e*/ 	.short	0x00ff


	//----- nvinfo : EIATTR_EXIT_INSTR_OFFSETS
	.align		4
        /*0060*/ 	.byte	0x04, 0x1c
        /*0062*/ 	.short	(.L_21 - .L_20)


	//   ....[0]....
.L_20:
        /*0064*/ 	.word	0x00000050


	//   ....[1]....
        /*0068*/ 	.word	0x000015f0


	//   ....[2]....
        /*006c*/ 	.word	0x00001640


	//----- nvinfo : EIATTR_MAX_THREADS
	.align		4
.L_21:
        /*0070*/ 	.byte	0x04, 0x05
        /*0072*/ 	.short	(.L_23 - .L_22)
.L_22:
        /*0074*/ 	.word	0x00000040
        /*0078*/ 	.word	0x00000001
        /*007c*/ 	.word	0x00000001


	//----- nvinfo : EIATTR_CBANK_PARAM_SIZE
	.align		4
.L_23:
        /*0080*/ 	.byte	0x03, 0x19
        /*0082*/ 	.short	0x0020


	//----- nvinfo : EIATTR_PARAM_CBANK
	.align		4
        /*0084*/ 	.byte	0x04, 0x0a
        /*0086*/ 	.short	(.L_25 - .L_24)
	.align		4
.L_24:
        /*0088*/ 	.word	index@(.nv.constant0.triton_mm)
        /*008c*/ 	.short	0x0210
        /*008e*/ 	.short	0x0020


	//----- nvinfo : EIATTR_SW_WAR
	.align		4
.L_25:
        /*0090*/ 	.byte	0x04, 0x36
        /*0092*/ 	.short	(.L_27 - .L_26)
.L_26:
        /*0094*/ 	.word	0x00000008
.L_27:


//--------------------- .nv.callgraph             --------------------------
	.section	.nv.callgraph,"",@"SHT_CUDA_CALLGRAPH"
	.align	4
	.sectionentsize	8
	.align		4
        /*0000*/ 	.word	0x00000000
	.align		4
        /*0004*/ 	.word	0xffffffff
	.align		4
        /*0008*/ 	.word	0x00000000
	.align		4
        /*000c*/ 	.word	0xfffffffe
	.align		4
        /*0010*/ 	.word	0x00000000
	.align		4
        /*0014*/ 	.word	0xfffffffd
	.align		4
        /*0018*/ 	.word	0x00000000
	.align		4
        /*001c*/ 	.word	0xfffffffc


//--------------------- .text.triton_mm           --------------------------
	.section	.text.triton_mm,"ax",@progbits
	.sectionflags	@"SHF_BARRIERS=1"
	.align	128
        .global         triton_mm
        .type           triton_mm,@function
        .size           triton_mm,(.L_x_2 - triton_mm)
        .other          triton_mm,@"STO_CUDA_ENTRY STV_DEFAULT"
triton_mm:
.text.triton_mm:
[----:B------:R-:W0:Y:S02]  /*0000*/  LDC R1, c[0x0][0x28] ;  /* 0x00000a00ff017b82 */ /* 0x000e240000000800 */
[----:B------:R-:W1:Y:S02]  /*0010*/  LDC.64 R2, c[0x0][0x228] ;  /* 0x00008a00ff027b82 */ /* 0x000e640000000a00 */
[----:B-1----:R-:W-:-:S04]  /*0020*/  IMAD.IADD R2, R3, 0x1, R2 ;  /* 0x0000000103027824 */ /* 0x002fc800078e0202 */
[----:B------:R-:W-:-:S05]  /*0030*/  IMAD R0, R2, 0x3000, RZ ;  /* 0x0000300002007824 */ /* 0x000fca00078e02ff */
[----:B------:R-:W-:-:S13]  /*0040*/  ISETP.NE.AND P0, PT, R0, RZ, PT ;  /* 0x000000ff0000720c */ /* 0x000fda0003f05270 */
[----:B------:R-:W-:Y:S05]  /*0050*/  @!P0 EXIT ;  /* 0x000000000000894d */ /* 0x000fea0003800000 */
[----:B------:R-:W1:Y:S01]  /*0060*/  S2R R15, SR_CTAID.X ;  /* 0x00000000000f7919 */ /* 0x000e620000002500 */
[----:B------:R-:W-:Y:S01]  /*0070*/  VIADD R0, R2, 0x1f ;  /* 0x0000001f02007836 */ /* 0x000fe20000000000 */
[----:B------:R-:W2:Y:S01]  /*0080*/  S2UR UR5, SR_CgaCtaId ;  /* 0x00000000000579c3 */ /* 0x000ea20000008800 */
[----:B------:R-:W-:Y:S01]  /*0090*/  UMOV UR4, 0x400 ;  /* 0x0000040000047882 */ /* 0x000fe20000000000 */
[----:B------:R-:W-:Y:S02]  /*00a0*/  CS2R R32, SRZ ;  /* 0x0000000000207805 */ /* 0x000fe4000001ff00 */
[----:B------:R-:W-:Y:S02]  /*00b0*/  CS2R R34, SRZ ;  /* 0x0000000000227805 */ /* 0x000fe4000001ff00 */
[----:B------:R-:W-:Y:S01]  /*00c0*/  SHF.R.S32.HI R3, RZ, 0x1f, R0 ;  /* 0x0000001fff037819 */ /* 0x000fe20000011400 */
[----:B------:R-:W-:-:S03]  /*00d0*/  ULDC.64 UR6, c[0x0][0x208] ;  /* 0x0000820000067ab9 */ /* 0x000fc60000000a00 */
[----:B------:R-:W-:Y:S01]  /*00e0*/  LEA.HI R3, R3, R0, RZ, 0x5 ;  /* 0x0000000003037211 */ /* 0x000fe200078f28ff */
[----:B--2---:R-:W-:-:S04]  /*00f0*/  UPRMT UR4, UR5, 0x654, UR4 ;  /* 0x0000065405047896 */ /* 0x004fc80008000004 */
[----:B------:R-:W-:Y:S01]  /*0100*/  UIADD3 UR5, UR4, 0x400, URZ ;  /* 0x0000040004057890 */ /* 0x000fe2000fffe03f */
[C---:B-1----:R-:W-:Y:S01]  /*0110*/  IMAD.HI R4, R15.reuse, 0x2aaaaaab, RZ ;  /* 0x2aaaaaab0f047827 */ /* 0x042fe200078e02ff */
[----:B------:R-:W-:Y:S02]  /*0120*/  IABS R12, R15 ;  /* 0x0000000f000c7213 */ /* 0x000fe40000000000 */
[----:B------:R-:W-:Y:S02]  /*0130*/  ISETP.GE.AND P1, PT, R15, RZ, PT ;  /* 0x000000ff0f00720c */ /* 0x000fe40003f26270 */
[----:B------:R-:W-:-:S04]  /*0140*/  SHF.R.U32.HI R5, RZ, 0x1f, R4 ;  /* 0x0000001fff057819 */ /* 0x000fc80000011604 */
[----:B------:R-:W-:-:S05]  /*0150*/  LEA.HI.SX32 R4, R4, R5, 0x17 ;  /* 0x0000000504047211 */ /* 0x000fca00078fbaff */
[C---:B------:R-:W-:Y:S02]  /*0160*/  IMAD.SHL.U32 R10, R4.reuse, 0x8, RZ ;  /* 0x00000008040a7824 */ /* 0x040fe400078e00ff */
[----:B------:R-:W-:-:S03]  /*0170*/  IMAD R15, R4, -0xc00, R15 ;  /* 0xfffff400040f7824 */ /* 0x000fc600078e020f */
[----:B------:R-:W-:Y:S02]  /*0180*/  LEA.HI.SX32 R0, R3, -R10, 0x1b ;  /* 0x8000000a03007211 */ /* 0x000fe400078fdaff */
[----:B------:R-:W-:Y:S02]  /*0190*/  IABS R4, R15 ;  /* 0x0000000f00047213 */ /* 0x000fe40000000000 */
[----:B------:R-:W-:-:S04]  /*01a0*/  VIMNMX R0, R0, 0x8, PT ;  /* 0x0000000800007848 */ /* 0x000fc80003fe0100 */
[----:B------:R-:W-:-:S04]  /*01b0*/  IABS R5, R0 ;  /* 0x0000000000057213 */ /* 0x000fc80000000000 */
[----:B------:R-:W1:Y:S08]  /*01c0*/  I2F.RP R3, R5 ;  /* 0x0000000500037306 */ /* 0x000e700000209400 */
[----:B-1----:R-:W1:Y:S02]  /*01d0*/  MUFU.RCP R3, R3 ;  /* 0x0000000300037308 */ /* 0x002e640000001000 */
[----:B-1----:R-:W-:-:S06]  /*01e0*/  VIADD R6, R3, 0xffffffe ;  /* 0x0ffffffe03067836 */ /* 0x002fcc0000000000 */
[----:B------:R1:W2:Y:S02]  /*01f0*/  F2I.FTZ.U32.TRUNC.NTZ R7, R6 ;  /* 0x0000000600077305 */ /* 0x0002a4000021f000 */
[----:B-1----:R-:W-:Y:S02]  /*0200*/  IMAD.MOV.U32 R6, RZ, RZ, RZ ;  /* 0x000000ffff067224 */ /* 0x002fe400078e00ff */
[----:B--2---:R-:W-:-:S04]  /*0210*/  IMAD.MOV R8, RZ, RZ, -R7 ;  /* 0x000000ffff087224 */ /* 0x004fc800078e0a07 */
[----:B------:R-:W-:Y:S01]  /*0220*/  IMAD R9, R8, R5, RZ ;  /* 0x0000000508097224 */ /* 0x000fe200078e02ff */
[----:B------:R-:W-:-:S03]  /*0230*/  IABS R8, R0 ;  /* 0x0000000000087213 */ /* 0x000fc60000000000 */
[----:B------:R-:W-:-:S04]  /*0240*/  IMAD.HI.U32 R9, R7, R9, R6 ;  /* 0x0000000907097227 */ /* 0x000fc800078e0006 */
[----:B------:R-:W-:Y:S01]  /*0250*/  IMAD.MOV R14, RZ, RZ, -R8 ;  /* 0x000000ffff0e7224 */ /* 0x000fe200078e0a08 */
[----:B------:R-:W-:Y:S01]  /*0260*/  IABS R8, R2 ;  /* 0x0000000200087213 */ /* 0x000fe20000000000 */
[----:B------:R-:W-:-:S03]  /*0270*/  IMAD.HI.U32 R3, R9, R12, RZ ;  /* 0x0000000c09037227 */ /* 0x000fc600078e00ff */
[----:B------:R-:W1:Y:S01]  /*0280*/  I2F.RP R11, R8 ;  /* 0x00000008000b7306 */ /* 0x000e620000209400 */
[----:B------:R-:W-:Y:S02]  /*0290*/  IMAD R6, R3, R14, R12 ;  /* 0x0000000e03067224 */ /* 0x000fe400078e020c */
[----:B------:R-:W2:Y:S01]  /*02a0*/  S2R R3, SR_TID.X ;  /* 0x0000000000037919 */ /* 0x000ea20000002100 */
[----:B------:R-:W-:Y:S02]  /*02b0*/  IMAD.HI.U32 R9, R9, R4, RZ ;  /* 0x0000000409097227 */ /* 0x000fe400078e00ff */
[----:B------:R-:W-:Y:S02]  /*02c0*/  ISETP.GT.U32.AND P0, PT, R5, R6, PT ;  /* 0x000000060500720c */ /* 0x000fe40003f04070 */
[----:B-1----:R-:W1:Y:S11]  /*02d0*/  MUFU.RCP R11, R11 ;  /* 0x0000000b000b7308 */ /* 0x002e760000001000 */
[----:B------:R-:W-:-:S05]  /*02e0*/  @!P0 IMAD.IADD R6, R6, 0x1, -R5 ;  /* 0x0000000106068824 */ /* 0x000fca00078e0a05 */
[----:B------:R-:W-:Y:S01]  /*02f0*/  ISETP.GT.U32.AND P0, PT, R5, R6, PT ;  /* 0x000000060500720c */ /* 0x000fe20003f04070 */
[----:B-1----:R-:W-:Y:S01]  /*0300*/  VIADD R7, R11, 0xffffffe ;  /* 0x0ffffffe0b077836 */ /* 0x002fe20000000000 */
[----:B------:R-:W-:Y:S02]  /*0310*/  LOP3.LUT R11, RZ, R0, RZ, 0x33, !PT ;  /* 0x00000000ff0b7212 */ /* 0x000fe400078e33ff */
[----:B--2---:R-:W-:-:S03]  /*0320*/  SHF.R.U32.HI R12, RZ, 0x1, R3 ;  /* 0x00000001ff0c7819 */ /* 0x004fc60000011603 */
[----:B------:R-:W1:Y:S06]  /*0330*/  F2I.FTZ.U32.TRUNC.NTZ R7, R7 ;  /* 0x0000000700077305 */ /* 0x000e6c000021f000 */
[----:B------:R-:W-:Y:S01]  /*0340*/  @!P0 IMAD.IADD R6, R6, 0x1, -R5 ;  /* 0x0000000106068824 */ /* 0x000fe200078e0a05 */
[----:B------:R-:W-:Y:S02]  /*0350*/  ISETP.NE.AND P0, PT, R0, RZ, PT ;  /* 0x000000ff0000720c */ /* 0x000fe40003f05270 */
[----:B------:R-:W-:Y:S01]  /*0360*/  LOP3.LUT R0, R15, R0, RZ, 0x3c, !PT ;  /* 0x000000000f007212 */ /* 0x000fe200078e3cff */
[----:B------:R-:W-:-:S03]  /*0370*/  @!P1 IMAD.MOV R6, RZ, RZ, -R6 ;  /* 0x000000ffff069224 */ /* 0x000fc600078e0a06 */
[----:B------:R-:W-:Y:S02]  /*0380*/  ISETP.GE.AND P3, PT, R0, RZ, PT ;  /* 0x000000ff0000720c */ /* 0x000fe40003f66270 */
[----:B------:R-:W-:-:S05]  /*0390*/  SEL R13, R11, R6, !P0 ;  /* 0x000000060b0d7207 */ /* 0x000fca0004000000 */
[----:B------:R-:W-:Y:S01]  /*03a0*/  IMAD.IADD R6, R10, 0x1, R13 ;  /* 0x000000010a067824 */ /* 0x000fe200078e020d */
[----:B------:R-:W-:Y:S01]  /*03b0*/  SGXT.U32 R13, R12, 0x5 ;  /* 0x000000050c0d781a */ /* 0x000fe20000000000 */
[----:B------:R-:W-:Y:S01]  /*03c0*/  IMAD R10, R9, R14, R4 ;  /* 0x0000000e090a7224 */ /* 0x000fe200078e0204 */
[----:B------:R-:W-:Y:S01]  /*03d0*/  IABS R14, R2 ;  /* 0x00000002000e7213 */ /* 0x000fe20000000000 */
[----:B------:R-:W-:Y:S02]  /*03e0*/  IMAD.SHL.U32 R4, R6, 0x20, RZ ;  /* 0x0000002006047824 */ /* 0x000fe400078e00ff */
[----:B-1----:R-:W-:Y:S01]  /*03f0*/  IMAD.MOV R17, RZ, RZ, -R7 ;  /* 0x000000ffff117224 */ /* 0x002fe200078e0a07 */
[----:B------:R-:W-:Y:S01]  /*0400*/  ISETP.GT.U32.AND P2, PT, R5, R10, PT ;  /* 0x0000000a0500720c */ /* 0x000fe20003f44070 */
[----:B------:R-:W-:Y:S01]  /*0410*/  IMAD.MOV.U32 R6, RZ, RZ, RZ ;  /* 0x000000ffff067224 */ /* 0x000fe200078e00ff */
[----:B------:R-:W-:Y:S01]  /*0420*/  LOP3.LUT R16, R4, R13, RZ, 0xfc, !PT ;  /* 0x0000000d04107212 */ /* 0x000fe200078efcff */
[----:B------:R-:W-:-:S02]  /*0430*/  IMAD R17, R17, R8, RZ ;  /* 0x0000000811117224 */ /* 0x000fc400078e02ff */
[----:B------:R-:W-:Y:S01]  /*0440*/  IMAD.MOV R14, RZ, RZ, -R14 ;  /* 0x000000ffff0e7224 */ /* 0x000fe200078e0a0e */
[----:B------:R-:W-:Y:S01]  /*0450*/  IABS R12, R16 ;  /* 0x00000010000c7213 */ /* 0x000fe20000000000 */
[----:B------:R-:W-:-:S04]  /*0460*/  IMAD.HI.U32 R6, R7, R17, R6 ;  /* 0x0000001107067227 */ /* 0x000fc800078e0006 */
[----:B------:R-:W-:Y:S02]  /*0470*/  IMAD.MOV.U32 R7, RZ, RZ, R12 ;  /* 0x000000ffff077224 */ /* 0x000fe400078e000c */
[----:B------:R-:W-:Y:S02]  /*0480*/  @!P2 IMAD.IADD R10, R10, 0x1, -R5 ;  /* 0x000000010a0aa824 */ /* 0x000fe400078e0a05 */
[----:B------:R-:W-:Y:S02]  /*0490*/  IMAD.MOV.U32 R12, RZ, RZ, R14 ;  /* 0x000000ffff0c7224 */ /* 0x000fe400078e000e */
[----:B------:R-:W-:Y:S01]  /*04a0*/  IMAD.HI.U32 R6, R6, R7, RZ ;  /* 0x0000000706067227 */ /* 0x000fe200078e00ff */
[----:B------:R-:W-:-:S03]  /*04b0*/  ISETP.GE.U32.AND P1, PT, R10, R5, PT ;  /* 0x000000050a00720c */ /* 0x000fc60003f26070 */
[----:B------:R-:W-:Y:S02]  /*04c0*/  IMAD R5, R6, R12, R7 ;  /* 0x0000000c06057224 */ /* 0x000fe400078e0207 */
[----:B------:R-:W-:Y:S01]  /*04d0*/  @!P2 VIADD R9, R9, 0x1 ;  /* 0x000000010909a836 */ /* 0x000fe20000000000 */
[----:B------:R-:W-:Y:S01]  /*04e0*/  ISETP.GE.AND P2, PT, R16, RZ, PT ;  /* 0x000000ff1000720c */ /* 0x000fe20003f46270 */
[C---:B------:R-:W-:Y:S01]  /*04f0*/  IMAD.SHL.U32 R6, R3.reuse, 0x8, RZ ;  /* 0x0000000803067824 */ /* 0x040fe200078e00ff */
[----:B------:R-:W-:Y:S01]  /*0500*/  ISETP.GT.U32.AND P4, PT, R8, R5, PT ;  /* 0x000000050800720c */ /* 0x000fe20003f84070 */
[----:B------:R-:W-:-:S03]  /*0510*/  IMAD.SHL.U32 R14, R3, 0x10, RZ ;  /* 0x00000010030e7824 */ /* 0x000fc600078e00ff */
[----:B------:R-:W-:Y:S01]  /*0520*/  LOP3.LUT R46, R6, 0x8, R3, 0x48, !PT ;  /* 0x00000008062e7812 */ /* 0x000fe200078e4803 */
[----:B------:R-:W-:-:S04]  /*0530*/  @P1 VIADD R9, R9, 0x1 ;  /* 0x0000000109091836 */ /* 0x000fc80000000000 */
[----:B------:R-:W-:Y:S02]  /*0540*/  @!P3 IMAD.MOV R9, RZ, RZ, -R9 ;  /* 0x000000ffff09b224 */ /* 0x000fe400078e0a09 */
[----:B------:R-:W-:Y:S02]  /*0550*/  IMAD R46, R13, 0x10, R46 ;  /* 0x000000100d2e7824 */ /* 0x000fe400078e022e */
[----:B------:R-:W-:Y:S01]  /*0560*/  @!P4 IMAD.IADD R5, R5, 0x1, -R8 ;  /* 0x000000010505c824 */ /* 0x000fe200078e0a08 */
[----:B------:R-:W-:Y:S02]  /*0570*/  SEL R0, R11, R9, !P0 ;  /* 0x000000090b007207 */ /* 0x000fe40004000000 */
[----:B------:R-:W1:Y:S01]  /*0580*/  LDC.64 R10, c[0x0][0x210] ;  /* 0x00008400ff0a7b82 */ /* 0x000e620000000a00 */
[----:B------:R-:W-:Y:S02]  /*0590*/  ISETP.NE.AND P0, PT, R2, RZ, PT ;  /* 0x000000ff0200720c */ /* 0x000fe40003f05270 */
[----:B------:R-:W-:Y:S01]  /*05a0*/  IMAD.SHL.U32 R0, R0, 0x20, RZ ;  /* 0x0000002000007824 */ /* 0x000fe200078e00ff */
[----:B------:R-:W-:-:S02]  /*05b0*/  ISETP.GT.U32.AND P1, PT, R8, R5, PT ;  /* 0x000000050800720c */ /* 0x000fc40003f24070 */
[----:B------:R-:W-:Y:S02]  /*05c0*/  LEA R46, R46, UR4, 0x1 ;  /* 0x000000042e2e7c11 */ /* 0x000fe4000f8e08ff */
[----:B------:R-:W-:-:S05]  /*05d0*/  LOP3.LUT R9, R0, R13, RZ, 0xfc, !PT ;  /* 0x0000000d00097212 */ /* 0x000fca00078efcff */
[----:B------:R-:W-:-:S04]  /*05e0*/  IMAD.HI R7, R9, 0x2aaaaaab, RZ ;  /* 0x2aaaaaab09077827 */ /* 0x000fc800078e02ff */
[----:B------:R-:W-:Y:S01]  /*05f0*/  @!P1 IMAD.IADD R5, R5, 0x1, -R8 ;  /* 0x0000000105059824 */ /* 0x000fe200078e0a08 */
[----:B------:R-:W-:-:S03]  /*0600*/  SHF.R.U32.HI R8, RZ, 0x1f, R7 ;  /* 0x0000001fff087819 */ /* 0x000fc60000011607 */
[----:B------:R-:W-:Y:S01]  /*0610*/  @!P2 IMAD.MOV R5, RZ, RZ, -R5 ;  /* 0x000000ffff05a224 */ /* 0x000fe200078e0a05 */
[----:B------:R-:W-:Y:S02]  /*0620*/  LEA.HI R8, R7, R8, RZ, 0x15 ;  /* 0x0000000807087211 */ /* 0x000fe400078fa8ff */
[----:B------:R-:W-:Y:S02]  /*0630*/  @!P0 LOP3.LUT R5, RZ, R2, RZ, 0x33, !PT ;  /* 0x00000002ff058212 */ /* 0x000fe400078e33ff */
[----:B------:R-:W-:Y:S01]  /*0640*/  LOP3.LUT R2, R6, 0x8, RZ, 0xc0, !PT ;  /* 0x0000000806027812 */ /* 0x000fe200078ec0ff */
[----:B------:R-:W-:Y:S01]  /*0650*/  IMAD R9, R8, -0x3000, R9 ;  /* 0xffffd00008097824 */ /* 0x000fe200078e0209 */
[----:B------:R-:W2:Y:S03]  /*0660*/  LDC.64 R6, c[0x0][0x218] ;  /* 0x00008600ff067b82 */ /* 0x000ea60000000a00 */
[----:B------:R-:W-:-:S02]  /*0670*/  IMAD R5, R5, 0xc00, R2 ;  /* 0x00000c0005057824 */ /* 0x000fc400078e0202 */
[----:B------:R-:W-:Y:S01]  /*0680*/  IMAD R13, R9, 0xc00, R2 ;  /* 0x00000c00090d7824 */ /* 0x000fe200078e0202 */
[----:B------:R-:W-:Y:S01]  /*0690*/  SHF.R.U32.HI R2, RZ, 0x3, R3 ;  /* 0x00000003ff027819 */ /* 0x000fe20000011603 */
[----:B-1----:R-:W-:Y:S01]  /*06a0*/  IMAD.WIDE R8, R5, 0x2, R10 ;  /* 0x0000000205087825 */ /* 0x002fe200078e020a */
[--C-:B------:R-:W-:Y:S02]  /*06b0*/  SHF.R.U32.HI R10, RZ, 0x2, R3.reuse ;  /* 0x00000002ff0a7819 */ /* 0x100fe40000011603 */
[----:B------:R-:W-:Y:S01]  /*06c0*/  SHF.R.U32.HI R5, RZ, 0x4, R3 ;  /* 0x00000004ff057819 */ /* 0x000fe20000011603 */
[----:B------:R-:W-:Y:S01]  /*06d0*/  IMAD.MOV.U32 R50, RZ, RZ, R8 ;  /* 0x000000ffff327224 */ /* 0x000fe200078e0008 */
[----:B------:R-:W-:Y:S01]  /*06e0*/  SGXT.U32 R2, R2, 0x1 ;  /* 0x000000010202781a */ /* 0x000fe20000000000 */
[----:B------:R-:W-:Y:S01]  /*06f0*/  IMAD.MOV.U32 R51, RZ, RZ, R9 ;  /* 0x000000ffff337224 */ /* 0x000fe200078e0009 */
[----:B------:R-:W-:Y:S02]  /*0700*/  SGXT.U32 R10, R10, 0x1 ;  /* 0x000000010a0a781a */ /* 0x000fe40000000000 */
[----:B------:R-:W-:-:S02]  /*0710*/  CS2R R8, SRZ ;  /* 0x0000000000087805 */ /* 0x000fc4000001ff00 */
[--C-:B------:R-:W-:Y:S02]  /*0720*/  SHF.R.U32.HI R11, RZ, 0x4, R3.reuse ;  /* 0x00000004ff0b7819 */ /* 0x100fe40000011603 */
[----:B------:R-:W-:Y:S02]  /*0730*/  SGXT.U32 R5, R5, 0x1 ;  /* 0x000000010505781a */ /* 0x000fe40000000000 */
[-C--:B------:R-:W-:Y:S02]  /*0740*/  LOP3.LUT R12, R2, R10.reuse, RZ, 0x3c, !PT ;  /* 0x0000000a020c7212 */ /* 0x080fe400078e3cff */
[----:B------:R-:W-:Y:S02]  /*0750*/  LOP3.LUT R11, R2, 0x2, R11, 0xf8, !PT ;  /* 0x00000002020b7812 */ /* 0x000fe400078ef80b */
[C---:B------:R-:W-:Y:S01]  /*0760*/  LOP3.LUT R10, R5.reuse, R10, RZ, 0x3c, !PT ;  /* 0x0000000a050a7212 */ /* 0x040fe200078e3cff */
[----:B------:R-:W-:Y:S01]  /*0770*/  IMAD.SHL.U32 R5, R5, 0x80, RZ ;  /* 0x0000008005057824 */ /* 0x000fe200078e00ff */
[----:B------:R-:W-:Y:S01]  /*0780*/  SHF.R.U32.HI R3, RZ, 0x2, R3 ;  /* 0x00000002ff037819 */ /* 0x000fe20000011603 */
[----:B------:R-:W-:Y:S01]  /*0790*/  IMAD.SHL.U32 R11, R11, 0x80, RZ ;  /* 0x000000800b0b7824 */ /* 0x000fe200078e00ff */
[----:B------:R-:W-:Y:S01]  /*07a0*/  LOP3.LUT R2, R14, 0x70, RZ, 0xe2, !PT ;  /* 0x000000700e027812 */ /* 0x000fe200078ee2ff */
[----:B------:R-:W-:Y:S01]  /*07b0*/  IMAD.SHL.U32 R10, R10, 0x8, RZ ;  /* 0x000000080a0a7824 */ /* 0x000fe200078e00ff */
[----:B------:R-:W-:Y:S01]  /*07c0*/  SGXT.U32 R3, R3, 0x4 ;  /* 0x000000040303781a */ /* 0x000fe20000000000 */
[----:B------:R-:W-:Y:S01]  /*07d0*/  IMAD.SHL.U32 R12, R12, 0x8, RZ ;  /* 0x000000080c0c7824 */ /* 0x000fe200078e00ff */
[----:B------:R-:W-:Y:S01]  /*07e0*/  CS2R R14, SRZ ;  /* 0x00000000000e7805 */ /* 0x000fe2000001ff00 */
[----:B--2---:R-:W-:Y:S01]  /*07f0*/  IMAD.WIDE R6, R13, 0x2, R6 ;  /* 0x000000020d067825 */ /* 0x004fe200078e0206 */
[----:B------:R-:W-:-:S02]  /*0800*/  LOP3.LUT R45, R2, R11, R10, 0xfe, !PT ;  /* 0x0000000b022d7212 */ /* 0x000fc400078efe0a */
[----:B------:R-:W-:Y:S02]  /*0810*/  CS2R R10, SRZ ;  /* 0x00000000000a7805 */ /* 0x000fe4000001ff00 */
[----:B------:R-:W-:Y:S01]  /*0820*/  LOP3.LUT R44, R2, R12, R5, 0xfe, !PT ;  /* 0x0000000c022c7212 */ /* 0x000fe200078efe05 */
[----:B------:R-:W-:Y:S01]  /*0830*/  IMAD.MOV.U32 R48, RZ, RZ, R6 ;  /* 0x000000ffff307224 */ /* 0x000fe200078e0006 */
[----:B------:R-:W-:Y:S01]  /*0840*/  LOP3.LUT R2, R4, R3, RZ, 0xfc, !PT ;  /* 0x0000000304027212 */ /* 0x000fe200078efcff */
[----:B------:R-:W-:Y:S01]  /*0850*/  IMAD.MOV.U32 R49, RZ, RZ, R7 ;  /* 0x000000ffff317224 */ /* 0x000fe200078e0007 */
[----:B------:R-:W-:Y:S01]  /*0860*/  CS2R R4, SRZ ;  /* 0x0000000000047805 */ /* 0x000fe2000001ff00 */
[----:B------:R-:W-:Y:S01]  /*0870*/  IMAD.MOV.U32 R3, RZ, RZ, -0x10 ;  /* 0xfffffff0ff037424 */ /* 0x000fe200078e00ff */
[----:B------:R-:W-:Y:S02]  /*0880*/  CS2R R6, SRZ ;  /* 0x0000000000067805 */ /* 0x000fe4000001ff00 */
[----:B------:R-:W-:-:S02]  /*0890*/  CS2R R12, SRZ ;  /* 0x00000000000c7805 */ /* 0x000fc4000001ff00 */
[----:B------:R-:W-:Y:S02]  /*08a0*/  LEA R44, R44, UR5, 0x1 ;  /* 0x000000052c2c7c11 */ /* 0x000fe4000f8e08ff */
[----:B------:R-:W-:-:S07]  /*08b0*/  LEA R45, R45, UR4, 0x1 ;  /* 0x000000042d2d7c11 */ /* 0x000fce000f8e08ff */
.L_x_0:
[----:B------:R-:W2:Y:S01]  /*08c0*/  LDG.E.128 R36, desc[UR6][R50.64] ;  /* 0x0000000632247981 */ /* 0x000ea2000c1e1d00 */
[----:B------:R-:W-:Y:S06]  /*08d0*/  BAR.SYNC.DEFER_BLOCKING 0x0 ;  /* 0x0000000000007b1d */ /* 0x000fec0000010000 */
[----:B------:R-:W3:Y:S04]  /*08e0*/  LDG.E.128 R16, desc[UR6][R48.64] ;  /* 0x0000000630107981 */ /* 0x000ee8000c1e1d00 */
[----:B--2---:R-:W-:Y:S04]  /*08f0*/  STS.128 [R46], R36 ;  /* 0x000000242e007388 */ /* 0x004fe80000000c00 */
[----:B---3--:R-:W-:Y:S01]  /*0900*/  STS.128 [R46+0x400], R16 ;  /* 0x000400102e007388 */ /* 0x008fe20000000c00 */
[----:B------:R-:W-:Y:S06]  /*0910*/  BAR.SYNC.DEFER_BLOCKING 0x0 ;  /* 0x0000000000007b1d */ /* 0x000fec0000010000 */
[----:B------:R-:W2:Y:S04]  /*0920*/  LDG.E.128 R28, desc[UR6][R50.64+0x20] ;  /* 0x00002006321c7981 */ /* 0x000ea8000c1e1d00 */
[----:B------:R-:W-:Y:S04]  /*0930*/  LDSM.16.M88.4 R16, [R45] ;  /* 0x000000002d10783b */ /* 0x000fe80000000200 */
[----:B------:R-:W1:Y:S04]  /*0940*/  LDSM.16.M88.4 R24, [R44] ;  /* 0x000000002c18783b */ /* 0x000e680000000200 */
[----:B------:R-:W3:Y:S01]  /*0950*/  LDSM.16.M88.4 R20, [R44+0x200] ;  /* 0x000200002c14783b */ /* 0x000ee20000000200 */
[----:B------:R-:W-:Y:S06]  /*0960*/  BAR.SYNC.DEFER_BLOCKING 0x0 ;  /* 0x0000000000007b1d */ /* 0x000fec0000010000 */
[----:B------:R-:W4:Y:S01]  /*0970*/  LDG.E.128 R40, desc[UR6][R48.64+0x20] ;  /* 0x0000200630287981 */ /* 0x000f22000c1e1d00 */
[----:B-1----:R-:W-:Y:S06]  /*0980*/  HMMA.16816.F32.BF16 R32, R16, R24, R32 ;  /* 0x000000181020723c */ /* 0x002fec0000041820 */
[----:B------:R-:W-:Y:S06]  /*0990*/  HMMA.16816.F32.BF16 R4, R16, R26, R4 ;  /* 0x0000001a1004723c */ /* 0x000fec0000041804 */
[----:B---3--:R-:W-:Y:S06]  /*09a0*/  HMMA.16816.F32.BF16 R8, R16, R20, R8 ;  /* 0x000000141008723c */ /* 0x008fec0000041808 */
[----:B------:R-:W-:Y:S01]  /*09b0*/  HMMA.16816.F32.BF16 R12, R16, R22, R12 ;  /* 0x00000016100c723c */ /* 0x000fe2000004180c */
[----:B--2---:R-:W-:Y:S04]  /*09c0*/  STS.128 [R46], R28 ;  /* 0x0000001c2e007388 */ /* 0x004fe80000000c00 */
[----:B----4-:R1:W-:Y:S01]  /*09d0*/  STS.128 [R46+0x400], R40 ;  /* 0x000400282e007388 */ /* 0x0103e20000000c00 */
[----:B------:R-:W-:Y:S06]  /*09e0*/  BAR.SYNC.DEFER_BLOCKING 0x0 ;  /* 0x0000000000007b1d */ /* 0x000fec0000010000 */
[----:B------:R-:W2:Y:S04]  /*09f0*/  LDG.E.128 R36, desc[UR6][R50.64+0x40] ;  /* 0x0000400632247981 */ /* 0x000ea8000c1e1d00 */
[----:B------:R-:W-:Y:S04]  /*0a00*/  LDSM.16.M88.4 R16, [R45] ;  /* 0x000000002d10783b */ /* 0x000fe80000000200 */
[----:B------:R-:W3:Y:S04]  /*0a10*/  LDSM.16.M88.4 R24, [R44] ;  /* 0x000000002c18783b */ /* 0x000ee80000000200 */
[----:B------:R-:W4:Y:S01]  /*0a20*/  LDSM.16.M88.4 R20, [R44+0x200] ;  /* 0x000200002c14783b */ /* 0x000f220000000200 */
[----:B------:R-:W-:Y:S06]  /*0a30*/  BAR.SYNC.DEFER_BLOCKING 0x0 ;  /* 0x0000000000007b1d */ /* 0x000fec0000010000 */
[----:B-1----:R-:W5:Y:S01]  /*0a40*/  LDG.E.128 R40, desc[UR6][R48.64+0x40] ;  /* 0x0000400630287981 */ /* 0x002f62000c1e1d00 */
[----:B---3--:R-:W-:Y:S06]  /*0a50*/  HMMA.16816.F32.BF16 R32, R16, R24, R32 ;  /* 0x000000181020723c */ /* 0x008fec0000041820 */
[----:B------:R-:W-:Y:S06]  /*0a60*/  HMMA.16816.F32.BF16 R4, R16, R26, R4 ;  /* 0x0000001a1004723c */ /* 0x000fec0000041804 */
[----:B----4-:R-:W-:Y:S06]  /*0a70*/  HMMA.16816.F32.BF16 R8, R16, R20, R8 ;  /* 0x000000141008723c */ /* 0x010fec0000041808 */
[----:B------:R-:W-:Y:S01]  /*0a80*/  HMMA.16816.F32.BF16 R12, R16, R22, R12 ;  /* 0x00000016100c723c */ /* 0x000fe2000004180c */
[----:B--2---:R-:W-:Y:S04]  /*0a90*/  STS.128 [R46], R36 ;  /* 0x000000242e007388 */ /* 0x004fe80000000c00 */
[----:B-----5:R1:W-:Y:S01]  /*0aa0*/  STS.128 [R46+0x400], R40 ;  /* 0x000400282e007388 */ /* 0x0203e20000000c00 */
        /* <DEDUP_REMOVED lines=89> */
[----:B--2---:R1:W-:Y:S04]  /*1040*/  STS.128 [R46], R28 ;  /* 0x0000001c2e007388 */ /* 0x0043e80000000c00 */
[----:B-----5:R-:W-:Y:S01]  /*1050*/  STS.128 [R46+0x400], R40 ;  /* 0x000400282e007388 */ /* 0x020fe20000000c00 */
        /* <DEDUP_REMOVED lines=12> */
[----:B-----5:R-:W-:Y:S01]  /*1120*/  STS.128 [R46+0x400], R28 ;  /* 0x0004001c2e007388 */ /* 0x020fe20000000c00 */
[----:B------:R-:W-:Y:S06]  /*1130*/  BAR.SYNC.DEFER_BLOCKING 0x0 ;  /* 0x0000000000007b1d */ /* 0x000fec0000010000 */
[----:B------:R-:W-:Y:S04]  /*1140*/  LDSM.16.M88.4 R12, [R45] ;  /* 0x000000002d0c783b */ /* 0x000fe80000000200 */
[----:B------:R-:W1:Y:S04]  /*1150*/  LDSM.16.M88.4 R40, [R44] ;  /* 0x000000002c28783b */ /* 0x000e680000000200 */
[----:B------:R-:W2:Y:S04]  /*1160*/  LDSM.16.M88.4 R36, [R44+0x200] ;  /* 0x000200002c24783b */ /* 0x000ea80000000200 */
[----:B------:R3:W4:Y:S01]  /*1170*/  LDG.E.128 R20, desc[UR6][R50.64+0x160] ;  /* 0x0001600632147981 */ /* 0x000722000c1e1d00 */
[----:B------:R-:W-:Y:S06]  /*1180*/  BAR.SYNC.DEFER_BLOCKING 0x0 ;  /* 0x0000000000007b1d */ /* 0x000fec0000010000 */
[----:B------:R5:W4:Y:S01]  /*1190*/  LDG.E.128 R24, desc[UR6][R48.64+0x160] ;  /* 0x0001600630187981 */ /* 0x000b22000c1e1d00 */
[----:B-1----:R-:W-:Y:S06]  /*11a0*/  HMMA.16816.F32.BF16 R32, R12, R40, R32 ;  /* 0x000000280c20723c */ /* 0x002fec0000041820 */
[----:B------:R-:W-:Y:S06]  /*11b0*/  HMMA.16816.F32.BF16 R4, R12, R42, R4 ;  /* 0x0000002a0c04723c */ /* 0x000fec0000041804 */
[----:B--2---:R-:W-:Y:S06]  /*11c0*/  HMMA.16816.F32.BF16 R8, R12, R36, R8 ;  /* 0x000000240c08723c */ /* 0x004fec0000041808 */
[----:B------:R-:W-:Y:S01]  /*11d0*/  HMMA.16816.F32.BF16 R12, R12, R38, R16 ;  /* 0x000000260c0c723c */ /* 0x000fe20000041810 */
[----:B------:R-:W-:-:S05]  /*11e0*/  VIADD R3, R3, 0xc0 ;  /* 0x000000c003037836 */ /* 0x000fca0000000000 */
[----:B------:R-:W-:Y:S02]  /*11f0*/  ISETP.GE.U32.AND P0, PT, R3, 0xbf0, PT ;  /* 0x00000bf00300780c */ /* 0x000fe40003f06070 */
[----:B---3--:R-:W-:Y:S02]  /*1200*/  IADD3 R50, P1, R50, 0x180, RZ ;  /* 0x0000018032327810 */ /* 0x008fe40007f3e0ff */
[----:B-----5:R-:W-:-:S03]  /*1210*/  IADD3 R48, P2, R48, 0x180, RZ ;  /* 0x0000018030307810 */ /* 0x020fc60007f5e0ff */
[----:B------:R-:W-:Y:S02]  /*1220*/  IMAD.X R51, RZ, RZ, R51, P1 ;  /* 0x000000ffff337224 */ /* 0x000fe400008e0633 */
[----:B------:R-:W-:Y:S01]  /*1230*/  IMAD.X R49, RZ, RZ, R49, P2 ;  /* 0x000000ffff317224 */ /* 0x000fe200010e0631 */
[----:B----4-:R-:W-:Y:S04]  /*1240*/  STS.128 [R46], R20 ;  /* 0x000000142e007388 */ /* 0x010fe80000000c00 */
[----:B------:R-:W-:Y:S01]  /*1250*/  STS.128 [R46+0x400], R24 ;  /* 0x000400182e007388 */ /* 0x000fe20000000c00 */
[----:B------:R-:W-:Y:S06]  /*1260*/  BAR.SYNC.DEFER_BLOCKING 0x0 ;  /* 0x0000000000007b1d */ /* 0x000fec0000010000 */
[----:B------:R-:W-:Y:S04]  /*1270*/  LDSM.16.M88.4 R16, [R45] ;  /* 0x000000002d10783b */ /* 0x000fe80000000200 */
[----:B------:R-:W1:Y:S04]  /*1280*/  LDSM.16.M88.4 R36, [R44] ;  /* 0x000000002c24783b */ /* 0x000e680000000200 */
[----:B------:R-:W2:Y:S01]  /*1290*/  LDSM.16.M88.4 R28, [R44+0x200] ;  /* 0x000200002c1c783b */ /* 0x000ea20000000200 */
[----:B-1----:R-:W-:Y:S06]  /*12a0*/  HMMA.16816.F32.BF16 R32, R16, R36, R32 ;  /* 0x000000241020723c */ /* 0x002fec0000041820 */
[----:B------:R-:W-:Y:S06]  /*12b0*/  HMMA.16816.F32.BF16 R4, R16, R38, R4 ;  /* 0x000000261004723c */ /* 0x000fec0000041804 */
[----:B--2---:R-:W-:Y:S06]  /*12c0*/  HMMA.16816.F32.BF16 R8, R16, R28, R8 ;  /* 0x0000001c1008723c */ /* 0x004fec0000041808 */
[----:B------:R-:W-:Y:S01]  /*12d0*/  HMMA.16816.F32.BF16 R12, R16, R30, R12 ;  /* 0x0000001e100c723c */ /* 0x000fe2000004180c */
[----:B------:R-:W-:-:S08]  /*12e0*/  NOP ;  /* 0x0000000000007918 */ /* 0x000fd00000000000 */
[----:B------:R-:W-:-:S15]  /*12f0*/  @!P0 BRA `(.L_x_0) ;  /* 0xfffffff400708947 */ /* 0x000fde000383ffff */
[----:B------:R-:W1:Y:S01]  /*1300*/  S2R R20, SR_TID.X ;  /* 0x0000000000147919 */ /* 0x000e620000002100 */
[----:B------:R-:W2:Y:S01]  /*1310*/  S2UR UR4, SR_CgaCtaId ;  /* 0x00000000000479c3 */ /* 0x000ea20000008800 */
[----:B------:R-:W-:Y:S01]  /*1320*/  UMOV UR5, 0x400 ;  /* 0x0000040000057882 */ /* 0x000fe20000000000 */
[----:B------:R-:W-:-:S06]  /*1330*/  F2FP.BF16.F32.PACK_AB R11, R11, R10 ;  /* 0x0000000a0b0b723e */ /* 0x000fcc00000010ff */
[----:B------:R-:W-:Y:S01]  /*1340*/  BAR.SYNC.DEFER_BLOCKING 0x0 ;  /* 0x0000000000007b1d */ /* 0x000fe20000010000 */
[----:B------:R-:W-:Y:S02]  /*1350*/  F2FP.BF16.F32.PACK_AB R33, R33, R32 ;  /* 0x000000202121723e */ /* 0x000fe400000010ff */
[----:B------:R-:W-:Y:S02]  /*1360*/  F2FP.BF16.F32.PACK_AB R35, R35, R34 ;  /* 0x000000222323723e */ /* 0x000fe400000010ff */
[----:B------:R-:W-:Y:S02]  /*1370*/  F2FP.BF16.F32.PACK_AB R19, R5, R4 ;  /* 0x000000040513723e */ /* 0x000fe400000010ff */
[----:B------:R-:W-:Y:S02]  /*1380*/  F2FP.BF16.F32.PACK_AB R21, R7, R6 ;  /* 0x000000060715723e */ /* 0x000fe400000010ff */
[----:B------:R-:W-:Y:S02]  /*1390*/  F2FP.BF16.F32.PACK_AB R23, R9, R8 ;  /* 0x000000080917723e */ /* 0x000fe400000010ff */
[----:B------:R-:W-:Y:S01]  /*13a0*/  F2FP.BF16.F32.PACK_AB R13, R13, R12 ;  /* 0x0000000c0d0d723e */ /* 0x000fe200000010ff */
[----:B------:R-:W3:Y:S01]  /*13b0*/  LDC.64 R8, c[0x0][0x220] ;  /* 0x00008800ff087b82 */ /* 0x000ee20000000a00 */
[----:B------:R-:W-:Y:S01]  /*13c0*/  F2FP.BF16.F32.PACK_AB R15, R15, R14 ;  /* 0x0000000e0f0f723e */ /* 0x000fe200000010ff */
[----:B--2---:R-:W-:Y:S01]  /*13d0*/  UPRMT UR4, UR4, 0x654, UR5 ;  /* 0x0000065404047896 */ /* 0x004fe20008000005 */
[----:B-1----:R-:W-:-:S02]  /*13e0*/  SHF.R.U32.HI R3, RZ, 0x5, R20 ;  /* 0x00000005ff037819 */ /* 0x002fc40000011614 */
[C---:B------:R-:W-:Y:S02]  /*13f0*/  LOP3.LUT R16, R20.reuse, 0x1f, RZ, 0xc0, !PT ;  /* 0x0000001f14107812 */ /* 0x040fe400078ec0ff */
[----:B------:R-:W-:Y:S02]  /*1400*/  LOP3.LUT R3, R3, 0x1, RZ, 0xc0, !PT ;  /* 0x0000000103037812 */ /* 0x000fe400078ec0ff */
[----:B------:R-:W-:Y:S02]  /*1410*/  SHF.R.U32.HI R16, RZ, 0x2, R16 ;  /* 0x00000002ff107819 */ /* 0x000fe40000011610 */
[----:B------:R-:W-:-:S03]  /*1420*/  LOP3.LUT R17, R20, 0x3, RZ, 0xc0, !PT ;  /* 0x0000000314117812 */ /* 0x000fc600078ec0ff */
[C-C-:B------:R-:W-:Y:S02]  /*1430*/  IMAD R18, R3.reuse, 0x10, R16.reuse ;  /* 0x0000001003127824 */ /* 0x140fe400078e0210 */
[----:B------:R-:W-:Y:S02]  /*1440*/  IMAD R16, R3, 0x8, R16 ;  /* 0x0000000803107824 */ /* 0x000fe400078e0210 */
[--C-:B------:R-:W-:Y:S02]  /*1450*/  IMAD R18, R18, 0x14, R17.reuse ;  /* 0x0000001412127824 */ /* 0x100fe400078e0211 */
[----:B------:R-:W-:-:S03]  /*1460*/  IMAD R3, R16, 0x5, R17 ;  /* 0x0000000510037824 */ /* 0x000fc600078e0211 */
[----:B------:R-:W-:Y:S01]  /*1470*/  LEA R10, R18, UR4, 0x2 ;  /* 0x00000004120a7c11 */ /* 0x000fe2000f8e10ff */
[----:B------:R-:W-:-:S04]  /*1480*/  IMAD.SHL.U32 R3, R3, 0x8, RZ ;  /* 0x0000000803037824 */ /* 0x000fc800078e00ff */
[----:B------:R-:W-:Y:S01]  /*1490*/  STS [R10], R33 ;  /* 0x000000210a007388 */ /* 0x000fe20000000800 */
[----:B------:R-:W-:Y:S01]  /*14a0*/  LEA R12, R3, UR4, 0x1 ;  /* 0x00000004030c7c11 */ /* 0x000fe2000f8e08ff */
[----:B------:R-:W-:Y:S01]  /*14b0*/  IMAD.SHL.U32 R3, R20, 0x8, RZ ;  /* 0x0000000814037824 */ /* 0x000fe200078e00ff */
[----:B------:R-:W-:Y:S01]  /*14c0*/  ULDC.64 UR4, c[0x0][0x228] ;  /* 0x00008a0000047ab9 */ /* 0x000fe20000000a00 */
[----:B------:R-:W-:Y:S01]  /*14d0*/  STS [R10+0x280], R35 ;  /* 0x000280230a007388 */ /* 0x000fe20000000800 */
[----:B------:R-:W-:Y:S02]  /*14e0*/  UIADD3 UR4, UR5, UR4, URZ ;  /* 0x0000000405047290 */ /* 0x000fe4000fffe03f */
[----:B------:R-:W-:Y:S01]  /*14f0*/  LOP3.LUT R3, R0, 0x18, R3, 0xf8, !PT ;  /* 0x0000001800037812 */ /* 0x000fe200078ef803 */
[----:B------:R-:W-:Y:S01]  /*1500*/  STS [R10+0x10], R19 ;  /* 0x000010130a007388 */ /* 0x000fe20000000800 */
[C---:B------:R-:W-:Y:S02]  /*1510*/  LOP3.LUT R0, R2.reuse, 0x10, RZ, 0xfc, !PT ;  /* 0x0000001002007812 */ /* 0x040fe400078efcff */
[----:B------:R-:W-:Y:S01]  /*1520*/  ISETP.GE.AND P0, PT, R3, 0x3000, PT ;  /* 0x000030000300780c */ /* 0x000fe20003f06270 */
[----:B------:R-:W-:Y:S03]  /*1530*/  STS [R10+0x290], R21 ;  /* 0x000290150a007388 */ /* 0x000fe60000000800 */
[----:B------:R-:W-:Y:S01]  /*1540*/  ISETP.LT.AND P1, PT, R2, UR4, !P0 ;  /* 0x0000000402007c0c */ /* 0x000fe2000c721270 */
[----:B------:R-:W-:Y:S01]  /*1550*/  STS [R10+0x20], R23 ;  /* 0x000020170a007388 */ /* 0x000fe20000000800 */
[----:B------:R-:W-:-:S03]  /*1560*/  ISETP.LT.AND P0, PT, R0, UR4, !P0 ;  /* 0x0000000400007c0c */ /* 0x000fc6000c701270 */
[----:B------:R1:W-:Y:S04]  /*1570*/  STS [R10+0x2a0], R11 ;  /* 0x0002a00b0a007388 */ /* 0x0003e80000000800 */
[----:B------:R-:W-:Y:S04]  /*1580*/  STS [R10+0x30], R13 ;  /* 0x0000300d0a007388 */ /* 0x000fe80000000800 */
[----:B------:R-:W-:Y:S01]  /*1590*/  STS [R10+0x2b0], R15 ;  /* 0x0002b00f0a007388 */ /* 0x000fe20000000800 */
[----:B-1----:R-:W-:Y:S01]  /*15a0*/  IMAD R11, R2, 0x3000, R3 ;  /* 0x00003000020b7824 */ /* 0x002fe200078e0203 */
[----:B------:R-:W-:Y:S03]  /*15b0*/  BAR.SYNC.DEFER_BLOCKING 0x0 ;  /* 0x0000000000007b1d */ /* 0x000fe60000010000 */
[----:B---3--:R-:W-:-:S03]  /*15c0*/  IMAD.WIDE R2, R11, 0x2, R8 ;  /* 0x000000020b027825 */ /* 0x008fc600078e0208 */
[----:B------:R-:W1:Y:S04]  /*15d0*/  LDS.128 R4, [R12] ;  /* 0x000000000c047984 */ /* 0x000e680000000c00 */
[----:B-1----:R1:W-:Y:S01]  /*15e0*/  @P1 STG.E.128 desc[UR6][R2.64], R4 ;  /* 0x0000000402001986 */ /* 0x0023e2000c101d06 */
[----:B------:R-:W-:Y:S05]  /*15f0*/  @!P0 EXIT ;  /* 0x000000000000894d */ /* 0x000fea0003800000 */
[----:B------:R-:W0:Y:S01]  /*1600*/  LDS.128 R12, [R12+0x500] ;  /* 0x000500000c0c7984 */ /* 0x000e220000000c00 */
[----:B------:R-:W-:-:S04]  /*1610*/  VIADD R11, R11, 0x30000 ;  /* 0x000300000b0b7836 */ /* 0x000fc80000000000 */
[----:B------:R-:W-:-:S05]  /*1620*/  IMAD.WIDE R8, R11, 0x2, R8 ;  /* 0x000000020b087825 */ /* 0x000fca00078e0208 */
[----:B0-----:R-:W-:Y:S01]  /*1630*/  STG.E.128 desc[UR6][R8.64], R12 ;  /* 0x0000000c08007986 */ /* 0x001fe2000c101d06 */
[----:B------:R-:W-:Y:S05]  /*1640*/  EXIT ;  /* 0x000000000000794d */ /* 0x000fea0003800000 */
.L_x_1:
[----:B------:R-:W-:-:S00]  /*1650*/  BRA `(.L_x_1) ;  /* 0xfffffffc00fc7947 */ /* 0x000fc0000383ffff */
[----:B------:R-:W-:-:S00]  /*1660*/  NOP ;  /* 0x0000000000007918 */ /* 0x000fc00000000000 */
        /* <DEDUP_REMOVED lines=9> */
.L_x_2:


//--------------------- .nv.shared.triton_mm      --------------------------
	.section	.nv.shared.triton_mm,"aw",@nobits
	.sectionflags	@""
	.align	16
	.zero		1024


//--------------------- .nv.constant0.triton_mm   --------------------------
	.section	.nv.constant0.triton_mm,"a",@progbits
	.sectionflags	@""
	.align	4
.nv.constant0.triton_mm:
	.zero		560
